//
// Generated by NVIDIA NVVM Compiler
//
// Compiler Build ID: CL-36424714
// Cuda compilation tools, release 13.0, V13.0.88
// Based on NVVM 20.0.0
//

.version 9.0
.target sm_100
.address_size 64

	// .globl	_Z10matmult_v1PfS_S_iii

.visible .entry _Z10matmult_v1PfS_S_iii(
	.param .u64 .ptr .align 1 _Z10matmult_v1PfS_S_iii_param_0,
	.param .u64 .ptr .align 1 _Z10matmult_v1PfS_S_iii_param_1,
	.param .u64 .ptr .align 1 _Z10matmult_v1PfS_S_iii_param_2,
	.param .u32 _Z10matmult_v1PfS_S_iii_param_3,
	.param .u32 _Z10matmult_v1PfS_S_iii_param_4,
	.param .u32 _Z10matmult_v1PfS_S_iii_param_5
)
{
	.reg .pred 	%p<13>;
	.reg .b32 	%r<47>;
	.reg .b32 	%f<56>;
	.reg .b64 	%rd<53>;

	ld.param.u64 	%rd8, [_Z10matmult_v1PfS_S_iii_param_0];
	ld.param.u64 	%rd9, [_Z10matmult_v1PfS_S_iii_param_1];
	ld.param.u64 	%rd7, [_Z10matmult_v1PfS_S_iii_param_2];
	ld.param.u32 	%r21, [_Z10matmult_v1PfS_S_iii_param_3];
	ld.param.u32 	%r19, [_Z10matmult_v1PfS_S_iii_param_4];
	ld.param.u32 	%r20, [_Z10matmult_v1PfS_S_iii_param_5];
	cvta.to.global.u64 	%rd1, %rd9;
	cvta.to.global.u64 	%rd2, %rd8;
	mov.u32 	%r23, %ntid.x;
	mov.u32 	%r24, %ctaid.x;
	mov.u32 	%r25, %tid.x;
	mad.lo.s32 	%r1, %r23, %r24, %r25;
	mov.u32 	%r26, %ctaid.y;
	mov.u32 	%r27, %ntid.y;
	mov.u32 	%r28, %tid.y;
	mad.lo.s32 	%r29, %r26, %r27, %r28;
	mov.u32 	%r30, %nctaid.x;
	mul.lo.s32 	%r31, %r30, %r23;
	mul.lo.s32 	%r3, %r31, %r29;
	setp.ge.s32 	%p1, %r1, %r19;
	setp.ge.s32 	%p2, %r29, %r21;
	or.pred  	%p3, %p1, %p2;
	@%p3 bra 	$L__BB0_13;
	cvta.to.global.u64 	%rd10, %rd7;
	add.s32 	%r32, %r3, %r1;
	mul.wide.s32 	%rd11, %r32, 4;
	add.s64 	%rd3, %rd10, %rd11;
	mov.b32 	%r33, 0;
	st.global.u32 	[%rd3], %r33;
	setp.lt.s32 	%p4, %r20, 1;
	@%p4 bra 	$L__BB0_13;
	mul.lo.s32 	%r4, %r20, %r29;
	and.b32  	%r5, %r20, 7;
	setp.lt.u32 	%p5, %r20, 8;
	mov.b32 	%r45, 0;
	mov.f32 	%f53, 0f00000000;
	@%p5 bra 	$L__BB0_5;
	and.b32  	%r45, %r20, 2147483640;
	neg.s32 	%r43, %r45;
	shl.b32 	%r8, %r19, 3;
	mul.wide.u32 	%rd12, %r4, 4;
	add.s64 	%rd13, %rd12, %rd2;
	add.s64 	%rd52, %rd13, 16;
	mov.f32 	%f53, 0f00000000;
	mul.wide.s32 	%rd16, %r19, 4;
	mov.u32 	%r42, %r1;
$L__BB0_4:
	.pragma "nounroll";
	ld.global.f32 	%f10, [%rd52+-16];
	mul.wide.s32 	%rd14, %r42, 4;
	add.s64 	%rd15, %rd1, %rd14;
	ld.global.f32 	%f11, [%rd15];
	fma.rn.f32 	%f12, %f10, %f11, %f53;
	st.global.f32 	[%rd3], %f12;
	ld.global.f32 	%f13, [%rd52+-12];
	add.s64 	%rd17, %rd15, %rd16;
	ld.global.f32 	%f14, [%rd17];
	fma.rn.f32 	%f15, %f13, %f14, %f12;
	st.global.f32 	[%rd3], %f15;
	ld.global.f32 	%f16, [%rd52+-8];
	add.s64 	%rd18, %rd17, %rd16;
	ld.global.f32 	%f17, [%rd18];
	fma.rn.f32 	%f18, %f16, %f17, %f15;
	st.global.f32 	[%rd3], %f18;
	ld.global.f32 	%f19, [%rd52+-4];
	add.s64 	%rd19, %rd18, %rd16;
	ld.global.f32 	%f20, [%rd19];
	fma.rn.f32 	%f21, %f19, %f20, %f18;
	st.global.f32 	[%rd3], %f21;
	ld.global.f32 	%f22, [%rd52];
	add.s64 	%rd20, %rd19, %rd16;
	ld.global.f32 	%f23, [%rd20];
	fma.rn.f32 	%f24, %f22, %f23, %f21;
	st.global.f32 	[%rd3], %f24;
	ld.global.f32 	%f25, [%rd52+4];
	add.s64 	%rd21, %rd20, %rd16;
	ld.global.f32 	%f26, [%rd21];
	fma.rn.f32 	%f27, %f25, %f26, %f24;
	st.global.f32 	[%rd3], %f27;
	ld.global.f32 	%f28, [%rd52+8];
	add.s64 	%rd22, %rd21, %rd16;
	ld.global.f32 	%f29, [%rd22];
	fma.rn.f32 	%f30, %f28, %f29, %f27;
	st.global.f32 	[%rd3], %f30;
	ld.global.f32 	%f31, [%rd52+12];
	add.s64 	%rd23, %rd22, %rd16;
	ld.global.f32 	%f32, [%rd23];
	fma.rn.f32 	%f53, %f31, %f32, %f30;
	st.global.f32 	[%rd3], %f53;
	add.s32 	%r43, %r43, 8;
	add.s32 	%r42, %r42, %r8;
	add.s64 	%rd52, %rd52, 32;
	setp.ne.s32 	%p6, %r43, 0;
	@%p6 bra 	$L__BB0_4;
$L__BB0_5:
	setp.eq.s32 	%p7, %r5, 0;
	@%p7 bra 	$L__BB0_13;
	and.b32  	%r14, %r20, 3;
	setp.lt.u32 	%p8, %r5, 4;
	@%p8 bra 	$L__BB0_8;
	add.s32 	%r35, %r45, %r4;
	mul.wide.u32 	%rd24, %r35, 4;
	add.s64 	%rd25, %rd2, %rd24;
	ld.global.f32 	%f33, [%rd25];
	mad.lo.s32 	%r36, %r45, %r19, %r1;
	mul.wide.s32 	%rd26, %r36, 4;
	add.s64 	%rd27, %rd1, %rd26;
	ld.global.f32 	%f34, [%rd27];
	fma.rn.f32 	%f35, %f33, %f34, %f53;
	st.global.f32 	[%rd3], %f35;
	cvt.u64.u32 	%rd28, %r4;
	cvt.u64.u32 	%rd29, %r45;
	add.s64 	%rd30, %rd29, %rd28;
	shl.b64 	%rd31, %rd30, 2;
	add.s64 	%rd32, %rd2, %rd31;
	ld.global.f32 	%f36, [%rd32+4];
	mul.wide.s32 	%rd33, %r19, 4;
	add.s64 	%rd34, %rd27, %rd33;
	ld.global.f32 	%f37, [%rd34];
	fma.rn.f32 	%f38, %f36, %f37, %f35;
	st.global.f32 	[%rd3], %f38;
	ld.global.f32 	%f39, [%rd32+8];
	add.s64 	%rd35, %rd34, %rd33;
	ld.global.f32 	%f40, [%rd35];
	fma.rn.f32 	%f41, %f39, %f40, %f38;
	st.global.f32 	[%rd3], %f41;
	ld.global.f32 	%f42, [%rd32+12];
	add.s64 	%rd36, %rd35, %rd33;
	ld.global.f32 	%f43, [%rd36];
	fma.rn.f32 	%f53, %f42, %f43, %f41;
	st.global.f32 	[%rd3], %f53;
	add.s32 	%r45, %r45, 4;
$L__BB0_8:
	setp.eq.s32 	%p9, %r14, 0;
	@%p9 bra 	$L__BB0_13;
	setp.eq.s32 	%p10, %r14, 1;
	@%p10 bra 	$L__BB0_11;
	add.s32 	%r37, %r45, %r4;
	mul.wide.u32 	%rd37, %r37, 4;
	add.s64 	%rd38, %rd2, %rd37;
	ld.global.f32 	%f44, [%rd38];
	mad.lo.s32 	%r38, %r45, %r19, %r1;
	mul.wide.s32 	%rd39, %r38, 4;
	add.s64 	%rd40, %rd1, %rd39;
	ld.global.f32 	%f45, [%rd40];
	fma.rn.f32 	%f46, %f44, %f45, %f53;
	st.global.f32 	[%rd3], %f46;
	cvt.u64.u32 	%rd41, %r4;
	cvt.u64.u32 	%rd42, %r45;
	add.s64 	%rd43, %rd42, %rd41;
	shl.b64 	%rd44, %rd43, 2;
	add.s64 	%rd45, %rd2, %rd44;
	ld.global.f32 	%f47, [%rd45+4];
	mul.wide.s32 	%rd46, %r19, 4;
	add.s64 	%rd47, %rd40, %rd46;
	ld.global.f32 	%f48, [%rd47];
	fma.rn.f32 	%f53, %f47, %f48, %f46;
	st.global.f32 	[%rd3], %f53;
	add.s32 	%r45, %r45, 2;
$L__BB0_11:
	and.b32  	%r39, %r20, 1;
	setp.eq.b32 	%p11, %r39, 1;
	not.pred 	%p12, %p11;
	@%p12 bra 	$L__BB0_13;
	add.s32 	%r40, %r45, %r4;
	mul.wide.u32 	%rd48, %r40, 4;
	add.s64 	%rd49, %rd2, %rd48;
	ld.global.f32 	%f49, [%rd49];
	mad.lo.s32 	%r41, %r45, %r19, %r1;
	mul.wide.s32 	%rd50, %r41, 4;
	add.s64 	%rd51, %rd1, %rd50;
	ld.global.f32 	%f50, [%rd51];
	fma.rn.f32 	%f51, %f49, %f50, %f53;
	st.global.f32 	[%rd3], %f51;
$L__BB0_13:
	ret;

}


// ===== COMPILED SASS (sm_100) =====

	.target	sm_100

	.elftype	@"ET_EXEC"


//--------------------- .note.nv.tkinfo           --------------------------
	.section	.note.nv.tkinfo,"",@"SHT_NOTE"
	.sectionflags	@"SHF_NOTE_NV_TKINFO"
	.tkinfo
        /*0018*/ 	.word	0x00000002
        /*0030*/ 	.string	""
        /*0030*/ 	.string	"ptxas"
        /*0030*/ 	.string	"Cuda compilation tools, release 13.0, V13.0.88"
        /*0030*/ 	.string	"Build cuda_13.0.r13.0/compiler.36424714_0"
        /*0030*/ 	.string	"-arch sm_100 -m 64 "



//--------------------- .note.nv.cuinfo           --------------------------
	.section	.note.nv.cuinfo,"",@"SHT_NOTE"
	.sectionflags	@"SHF_NOTE_NV_CUINFO"
        /*0018*/ 	.short	0x0002
        /*001a*/ 	.short	0x0064
        /*001c*/ 	.short	0x0082
	.zero		2


//--------------------- .nv.info                  --------------------------
	.section	.nv.info,"",@"SHT_CUDA_INFO"
	.align	4


	//----- nvinfo : EIATTR_REGCOUNT
	.align		4
        /*0000*/ 	.byte	0x04, 0x2f
        /*0002*/ 	.short	(.L_1 - .L_0)
	.align		4
.L_0:
        /*0004*/ 	.word	index@(_Z10matmult_v1PfS_S_iii)
        /*0008*/ 	.word	0x0000001c


	//----- nvinfo : EIATTR_FRAME_SIZE
	.align		4
.L_1:
        /*000c*/ 	.byte	0x04, 0x11
        /*000e*/ 	.short	(.L_3 - .L_2)
	.align		4
.L_2:
        /*0010*/ 	.word	index@(_Z10matmult_v1PfS_S_iii)
        /*0014*/ 	.word	0x00000000


	//----- nvinfo : EIATTR_MIN_STACK_SIZE
	.align		4
.L_3:
        /*0018*/ 	.byte	0x04, 0x12
        /*001a*/ 	.short	(.L_5 - .L_4)
	.align		4
.L_4:
        /*001c*/ 	.word	index@(_Z10matmult_v1PfS_S_iii)
        /*0020*/ 	.word	0x00000000
.L_5:


//--------------------- .nv.compat                --------------------------
	.section	.nv.compat,"",@"SHT_CUDA_COMPAT_INFO"
	.align	4
        /*0000*/ 	.byte	0x02, 0x09, 0x00, 0x00, 0x02, 0x02, 0x01, 0x00, 0x02, 0x05, 0x05, 0x00, 0x03, 0x07, 0x01, 0x01
        /*0010*/ 	.byte	0x02, 0x03, 0x00, 0x00, 0x02, 0x06, 0x01, 0x00, 0x04, 0x0b, 0x08, 0x00, 0x09, 0x00, 0x00, 0x00
        /*0020*/ 	.byte	0x00, 0x00, 0x00, 0x00


//--------------------- .nv.info._Z10matmult_v1PfS_S_iii --------------------------
	.section	.nv.info._Z10matmult_v1PfS_S_iii,"",@"SHT_CUDA_INFO"
	.sectionflags	@""
	.align	4


	//----- nvinfo : EIATTR_CUDA_API_VERSION
	.align		4
        /*0000*/ 	.byte	0x04, 0x37
        /*0002*/ 	.short	(.L_7 - .L_6)
.L_6:
        /*0004*/ 	.word	0x00000082


	//----- nvinfo : EIATTR_KPARAM_INFO
	.align		4
.L_7:
        /*0008*/ 	.byte	0x04, 0x17
        /*000a*/ 	.short	(.L_9 - .L_8)
.L_8:
        /*000c*/ 	.word	0x00000000
        /*0010*/ 	.short	0x0005
        /*0012*/ 	.short	0x0020
        /*0014*/ 	.byte	0x00, 0xf0, 0x11, 0x00


	//----- nvinfo : EIATTR_KPARAM_INFO
	.align		4
.L_9:
        /*0018*/ 	.byte	0x04, 0x17
        /*001a*/ 	.short	(.L_11 - .L_10)
.L_10:
        /*001c*/ 	.word	0x00000000
        /*0020*/ 	.short	0x0004
        /*0022*/ 	.short	0x001c
        /*0024*/ 	.byte	0x00, 0xf0, 0x11, 0x00


	//----- nvinfo : EIATTR_KPARAM_INFO
	.align		4
.L_11:
        /*0028*/ 	.byte	0x04, 0x17
        /*002a*/ 	.short	(.L_13 - .L_12)
.L_12:
        /*002c*/ 	.word	0x00000000
        /*0030*/ 	.short	0x0003
        /*0032*/ 	.short	0x0018
        /*0034*/ 	.byte	0x00, 0xf0, 0x11, 0x00


	//----- nvinfo : EIATTR_KPARAM_INFO
	.align		4
.L_13:
        /*0038*/ 	.byte	0x04, 0x17
        /*003a*/ 	.short	(.L_15 - .L_14)
.L_14:
        /*003c*/ 	.word	0x00000000
        /*0040*/ 	.short	0x0002
        /*0042*/ 	.short	0x0010
        /*0044*/ 	.byte	0x00, 0xf5, 0x21, 0x00


	//----- nvinfo : EIATTR_KPARAM_INFO
	.align		4
.L_15:
        /*0048*/ 	.byte	0x04, 0x17
        /*004a*/ 	.short	(.L_17 - .L_16)
.L_16:
        /*004c*/ 	.word	0x00000000
        /*0050*/ 	.short	0x0001
        /*0052*/ 	.short	0x0008
        /*0054*/ 	.byte	0x00, 0xf5, 0x21, 0x00


	//----- nvinfo : EIATTR_KPARAM_INFO
	.align		4
.L_17:
        /*0058*/ 	.byte	0x04, 0x17
        /*005a*/ 	.short	(.L_19 - .L_18)
.L_18:
        /*005c*/ 	.word	0x00000000
        /*0060*/ 	.short	0x0000
        /*0062*/ 	.short	0x0000
        /*0064*/ 	.byte	0x00, 0xf5, 0x21, 0x00


	//----- nvinfo : EIATTR_SPARSE_MMA_MASK
	.align		4
.L_19:
        /*0068*/ 	.byte	0x03, 0x50
        /*006a*/ 	.short	0x0000


	//----- nvinfo : EIATTR_MAXREG_COUNT
	.align		4
        /*006c*/ 	.byte	0x03, 0x1b
        /*006e*/ 	.short	0x00ff


	//----- nvinfo : EIATTR_MERCURY_ISA_VERSION
	.align		4
        /*0070*/ 	.byte	0x03, 0x5f
        /*0072*/ 	.short	0x0101


	//----- nvinfo : EIATTR_VRC_CTA_INIT_COUNT
	.align		4
        /*0074*/ 	.byte	0x02, 0x4a
	.zero		1
	.zero		1


	//----- nvinfo : EIATTR_EXIT_INSTR_OFFSETS
	.align		4
        /*0078*/ 	.byte	0x04, 0x1c
        /*007a*/ 	.short	(.L_21 - .L_20)


	//   ....[0]....
.L_20:
        /*007c*/ 	.word	0x000000e0


	//   ....[1]....
        /*0080*/ 	.word	0x00000170


	//   ....[2]....
        /*0084*/ 	.word	0x00000560


	//   ....[3]....
        /*0088*/ 	.word	0x000007a0


	//   ....[4]....
        /*008c*/ 	.word	0x00000940


	//   ....[5]....
        /*0090*/ 	.word	0x000009f0


	//----- nvinfo : EIATTR_CBANK_PARAM_SIZE
	.align		4
.L_21:
        /*0094*/ 	.byte	0x03, 0x19
        /*0096*/ 	.short	0x0024


	//----- nvinfo : EIATTR_PARAM_CBANK
	.align		4
        /*0098*/ 	.byte	0x04, 0x0a
        /*009a*/ 	.short	(.L_23 - .L_22)
	.align		4
.L_22:
        /*009c*/ 	.word	index@(.nv.constant0._Z10matmult_v1PfS_S_iii)
        /*00a0*/ 	.short	0x0380
        /*00a2*/ 	.short	0x0024


	//----- nvinfo : EIATTR_SW_WAR
	.align		4
.L_23:
        /*00a4*/ 	.byte	0x04, 0x36
        /*00a6*/ 	.short	(.L_25 - .L_24)
.L_24:
        /*00a8*/ 	.word	0x00000008
.L_25:


//--------------------- .nv.callgraph             --------------------------
	.section	.nv.callgraph,"",@"SHT_CUDA_CALLGRAPH"
	.align	4
	.sectionentsize	8
	.align		4
        /*0000*/ 	.word	0x00000000
	.align		4
        /*0004*/ 	.word	0xffffffff
	.align		4
        /*0008*/ 	.word	0x00000000
	.align		4
        /*000c*/ 	.word	0xfffffffe
	.align		4
        /*0010*/ 	.word	0x00000000
	.align		4
        /*0014*/ 	.word	0xfffffffd
	.align		4
        /*0018*/ 	.word	0x00000000
	.align		4
        /*001c*/ 	.word	0xfffffffc


//--------------------- .text._Z10matmult_v1PfS_S_iii --------------------------
	.section	.text._Z10matmult_v1PfS_S_iii,"ax",@progbits
	.align	128
        .global         _Z10matmult_v1PfS_S_iii
        .type           _Z10matmult_v1PfS_S_iii,@function
        .size           _Z10matmult_v1PfS_S_iii,(.L_x_5 - _Z10matmult_v1PfS_S_iii)
        .other          _Z10matmult_v1PfS_S_iii,@"STO_CUDA_ENTRY STV_DEFAULT"
_Z10matmult_v1PfS_S_iii:
.text._Z10matmult_v1PfS_S_iii:
[----:B------:R-:W-:Y:S01]  /*0000*/  LDC R1, c[0x0][0x37c] ;  /* 0x0000df00ff017b82 */ /* 0x000fe20000000800 */
[----:B------:R-:W0:Y:S01]  /*0010*/  S2R R4, SR_TID.Y ;  /* 0x0000000000047919 */ /* 0x000e220000002200 */
[----:B------:R-:W1:Y:S06]  /*0020*/  LDCU UR4, c[0x0][0x360] ;  /* 0x00006c00ff0477ac */ /* 0x000e6c0008000800 */
[----:B------:R-:W0:Y:S01]  /*0030*/  S2UR UR6, SR_CTAID.Y ;  /* 0x00000000000679c3 */ /* 0x000e220000002600 */
[----:B------:R-:W1:Y:S01]  /*0040*/  S2R R0, SR_CTAID.X ;  /* 0x0000000000007919 */ /* 0x000e620000002500 */
[----:B------:R-:W1:Y:S06]  /*0050*/  S2R R5, SR_TID.X ;  /* 0x0000000000057919 */ /* 0x000e6c0000002100 */
[----:B------:R-:W0:Y:S01]  /*0060*/  LDC R7, c[0x0][0x364] ;  /* 0x0000d900ff077b82 */ /* 0x000e220000000800 */
[----:B------:R-:W2:Y:S07]  /*0070*/  LDCU UR5, c[0x0][0x370] ;  /* 0x00006e00ff0577ac */ /* 0x000eae0008000800 */
[----:B------:R-:W3:Y:S01]  /*0080*/  LDC.64 R2, c[0x0][0x398] ;  /* 0x0000e600ff027b82 */ /* 0x000ee20000000a00 */
[----:B0-----:R-:W-:-:S02]  /*0090*/  IMAD R7, R7, UR6, R4 ;  /* 0x0000000607077c24 */ /* 0x001fc4000f8e0204 */
[----:B-1----:R-:W-:Y:S01]  /*00a0*/  IMAD R0, R0, UR4, R5 ;  /* 0x0000000400007c24 */ /* 0x002fe2000f8e0205 */
[----:B--2---:R-:W-:Y:S02]  /*00b0*/  UIMAD UR4, UR4, UR5, URZ ;  /* 0x00000005040472a4 */ /* 0x004fe4000f8e02ff */
[----:B---3--:R-:W-:-:S04]  /*00c0*/  ISETP.GE.AND P0, PT, R7, R2, PT ;  /* 0x000000020700720c */ /* 0x008fc80003f06270 */
[----:B------:R-:W-:-:S13]  /*00d0*/  ISETP.GE.OR P0, PT, R0, R3, P0 ;  /* 0x000000030000720c */ /* 0x000fda0000706670 */
[----:B------:R-:W-:Y:S05]  /*00e0*/  @P0 EXIT ;  /* 0x000000000000094d */ /* 0x000fea0003800000 */
[----:B------:R-:W0:Y:S01]  /*00f0*/  LDC R2, c[0x0][0x3a0] ;  /* 0x0000e800ff027b82 */ /* 0x000e220000000800 */
[----:B------:R-:W1:Y:S01]  /*0100*/  LDCU.64 UR6, c[0x0][0x358] ;  /* 0x00006b00ff0677ac */ /* 0x000e620008000a00 */
[----:B------:R-:W-:-:S05]  /*0110*/  IMAD R9, R7, UR4, RZ ;  /* 0x0000000407097c24 */ /* 0x000fca000f8e02ff */
[----:B------:R-:W-:Y:S01]  /*0120*/  IADD3 R9, PT, PT, R0, R9, RZ ;  /* 0x0000000900097210 */ /* 0x000fe20007ffe0ff */
[----:B------:R-:W2:Y:S01]  /*0130*/  LDC.64 R4, c[0x0][0x390] ;  /* 0x0000e400ff047b82 */ /* 0x000ea20000000a00 */
[----:B0-----:R-:W-:-:S03]  /*0140*/  ISETP.GE.AND P0, PT, R2, 0x1, PT ;  /* 0x000000010200780c */ /* 0x001fc60003f06270 */
[----:B--2---:R-:W-:-:S05]  /*0150*/  IMAD.WIDE R4, R9, 0x4, R4 ;  /* 0x0000000409047825 */ /* 0x004fca00078e0204 */
[----:B-1----:R0:W-:Y:S05]  /*0160*/  STG.E desc[UR6][R4.64], RZ ;  /* 0x000000ff04007986 */ /* 0x0021ea000c101906 */
[----:B------:R-:W-:Y:S05]  /*0170*/  @!P0 EXIT ;  /* 0x000000000000894d */ /* 0x000fea0003800000 */
[C---:B------:R-:W-:Y:S01]  /*0180*/  ISETP.GE.U32.AND P1, PT, R2.reuse, 0x8, PT ;  /* 0x000000080200780c */ /* 0x040fe20003f26070 */
[----:B------:R-:W-:Y:S01]  /*0190*/  HFMA2 R9, -RZ, RZ, 0, 0 ;  /* 0x00000000ff097431 */ /* 0x000fe200000001ff */
[----:B------:R-:W-:Y:S01]  /*01a0*/  LOP3.LUT R13, R2, 0x7, RZ, 0xc0, !PT ;  /* 0x00000007020d7812 */ /* 0x000fe200078ec0ff */
[----:B------:R-:W-:Y:S01]  /*01b0*/  IMAD R8, R7, R2, RZ ;  /* 0x0000000207087224 */ /* 0x000fe200078e02ff */
[----:B------:R-:W-:Y:S02]  /*01c0*/  MOV R11, RZ ;  /* 0x000000ff000b7202 */ /* 0x000fe40000000f00 */
[----:B------:R-:W-:-:S07]  /*01d0*/  ISETP.NE.AND P0, PT, R13, RZ, PT ;  /* 0x000000ff0d00720c */ /* 0x000fce0003f05270 */
[----:B------:R-:W-:Y:S06]  /*01e0*/  @!P1 BRA `(.L_x_0) ;  /* 0x0000000000dc9947 */ /* 0x000fec0003800000 */
[----:B------:R-:W1:Y:S01]  /*01f0*/  LDC.64 R6, c[0x0][0x380] ;  /* 0x0000e000ff067b82 */ /* 0x000e620000000a00 */
[----:B------:R-:W-:Y:S02]  /*0200*/  LOP3.LUT R9, R2, 0x7ffffff8, RZ, 0xc0, !PT ;  /* 0x7ffffff802097812 */ /* 0x000fe400078ec0ff */
[----:B------:R-:W-:Y:S02]  /*0210*/  MOV R11, RZ ;  /* 0x000000ff000b7202 */ /* 0x000fe40000000f00 */
[----:B------:R-:W-:Y:S02]  /*0220*/  MOV R12, R0 ;  /* 0x00000000000c7202 */ /* 0x000fe40000000f00 */
[----:B------:R-:W-:Y:S01]  /*0230*/  IADD3 R10, PT, PT, -R9, RZ, RZ ;  /* 0x000000ff090a7210 */ /* 0x000fe20007ffe1ff */
[----:B-1----:R-:W-:-:S03]  /*0240*/  IMAD.WIDE.U32 R6, R8, 0x4, R6 ;  /* 0x0000000408067825 */ /* 0x002fc600078e0006 */
[----:B------:R-:W-:-:S04]  /*0250*/  IADD3 R6, P1, PT, R6, 0x10, RZ ;  /* 0x0000001006067810 */ /* 0x000fc80007f3e0ff */
[----:B------:R-:W-:-:S09]  /*0260*/  IADD3.X R7, PT, PT, RZ, R7, RZ, P1, !PT ;  /* 0x00000007ff077210 */ /* 0x000fd20000ffe4ff */
.L_x_1:
[----:B------:R-:W1:Y:S01]  /*0270*/  LDC.64 R14, c[0x0][0x388] ;  /* 0x0000e200ff0e7b82 */ /* 0x000e620000000a00 */
[----:B--2---:R-:W2:Y:S01]  /*0280*/  LDG.E R16, desc[UR6][R6.64+-0x10] ;  /* 0xfffff00606107981 */ /* 0x004ea2000c1e1900 */
[----:B-1----:R-:W-:-:S05]  /*0290*/  IMAD.WIDE R14, R12, 0x4, R14 ;  /* 0x000000040c0e7825 */ /* 0x002fca00078e020e */
[----:B------:R-:W2:Y:S02]  /*02a0*/  LDG.E R17, desc[UR6][R14.64] ;  /* 0x000000060e117981 */ /* 0x000ea4000c1e1900 */
[----:B--2---:R-:W-:Y:S01]  /*02b0*/  FFMA R11, R16, R17, R11 ;  /* 0x00000011100b7223 */ /* 0x004fe2000000000b */
[----:B------:R-:W-:-:S04]  /*02c0*/  IMAD.WIDE R16, R3, 0x4, R14 ;  /* 0x0000000403107825 */ /* 0x000fc800078e020e */
[----:B------:R1:W-:Y:S04]  /*02d0*/  STG.E desc[UR6][R4.64], R11 ;  /* 0x0000000b04007986 */ /* 0x0003e8000c101906 */
[----:B------:R-:W2:Y:S04]  /*02e0*/  LDG.E R18, desc[UR6][R6.64+-0xc] ;  /* 0xfffff40606127981 */ /* 0x000ea8000c1e1900 */
[----:B------:R-:W2:Y:S02]  /*02f0*/  LDG.E R19, desc[UR6][R16.64] ;  /* 0x0000000610137981 */ /* 0x000ea4000c1e1900 */
[----:B--2---:R-:W-:Y:S01]  /*0300*/  FFMA R21, R18, R19, R11 ;  /* 0x0000001312157223 */ /* 0x004fe2000000000b */
[----:B------:R-:W-:-:S04]  /*0310*/  IMAD.WIDE R18, R3, 0x4, R16 ;  /* 0x0000000403127825 */ /* 0x000fc800078e0210 */
[----:B------:R2:W-:Y:S04]  /*0320*/  STG.E desc[UR6][R4.64], R21 ;  /* 0x0000001504007986 */ /* 0x0005e8000c101906 */
[----:B------:R-:W3:Y:S04]  /*0330*/  LDG.E R20, desc[UR6][R6.64+-0x8] ;  /* 0xfffff80606147981 */ /* 0x000ee8000c1e1900 */
[----:B------:R-:W3:Y:S01]  /*0340*/  LDG.E R22, desc[UR6][R18.64] ;  /* 0x0000000612167981 */ /* 0x000ee2000c1e1900 */
[----:B------:R-:W-:-:S04]  /*0350*/  IMAD.WIDE R14, R3, 0x4, R18 ;  /* 0x00000004030e7825 */ /* 0x000fc800078e0212 */
[----:B---3--:R-:W-:-:S05]  /*0360*/  FFMA R23, R20, R22, R21 ;  /* 0x0000001614177223 */ /* 0x008fca0000000015 */
[----:B------:R3:W-:Y:S04]  /*0370*/  STG.E desc[UR6][R4.64], R23 ;  /* 0x0000001704007986 */ /* 0x0007e8000c101906 */
[----:B------:R-:W4:Y:S04]  /*0380*/  LDG.E R20, desc[UR6][R6.64+-0x4] ;  /* 0xfffffc0606147981 */ /* 0x000f28000c1e1900 */
[----:B-1----:R-:W4:Y:S01]  /*0390*/  LDG.E R11, desc[UR6][R14.64] ;  /* 0x000000060e0b7981 */ /* 0x002f22000c1e1900 */
[----:B------:R-:W-:-:S04]  /*03a0*/  IMAD.WIDE R16, R3, 0x4, R14 ;  /* 0x0000000403107825 */ /* 0x000fc800078e020e */
[----:B----4-:R-:W-:-:S05]  /*03b0*/  FFMA R11, R20, R11, R23 ;  /* 0x0000000b140b7223 */ /* 0x010fca0000000017 */
[----:B------:R1:W-:Y:S04]  /*03c0*/  STG.E desc[UR6][R4.64], R11 ;  /* 0x0000000b04007986 */ /* 0x0003e8000c101906 */
[----:B------:R-:W4:Y:S04]  /*03d0*/  LDG.E R20, desc[UR6][R6.64] ;  /* 0x0000000606147981 */ /* 0x000f28000c1e1900 */
[----:B--2---:R-:W4:Y:S01]  /*03e0*/  LDG.E R21, desc[UR6][R16.64] ;  /* 0x0000000610157981 */ /* 0x004f22000c1e1900 */
[----:B------:R-:W-:-:S04]  /*03f0*/  IMAD.WIDE R18, R3, 0x4, R16 ;  /* 0x0000000403127825 */ /* 0x000fc800078e0210 */
[----:B----4-:R-:W-:-:S05]  /*0400*/  FFMA R21, R20, R21, R11 ;  /* 0x0000001514157223 */ /* 0x010fca000000000b */
[----:B------:R2:W-:Y:S04]  /*0410*/  STG.E desc[UR6][R4.64], R21 ;  /* 0x0000001504007986 */ /* 0x0005e8000c101906 */
[----:B------:R-:W3:Y:S04]  /*0420*/  LDG.E R20, desc[UR6][R6.64+0x4] ;  /* 0x0000040606147981 */ /* 0x000ee8000c1e1900 */
[----:B------:R-:W3:Y:S01]  /*0430*/  LDG.E R22, desc[UR6][R18.64] ;  /* 0x0000000612167981 */ /* 0x000ee2000c1e1900 */
[----:B------:R-:W-:-:S04]  /*0440*/  IMAD.WIDE R14, R3, 0x4, R18 ;  /* 0x00000004030e7825 */ /* 0x000fc800078e0212 */
[----:B---3--:R-:W-:-:S05]  /*0450*/  FFMA R23, R20, R22, R21 ;  /* 0x0000001614177223 */ /* 0x008fca0000000015 */
[----:B------:R2:W-:Y:S04]  /*0460*/  STG.E desc[UR6][R4.64], R23 ;  /* 0x0000001704007986 */ /* 0x0005e8000c101906 */
[----:B------:R-:W3:Y:S04]  /*0470*/  LDG.E R20, desc[UR6][R6.64+0x8] ;  /* 0x0000080606147981 */ /* 0x000ee8000c1e1900 */
[----:B-1----:R-:W3:Y:S01]  /*0480*/  LDG.E R11, desc[UR6][R14.64] ;  /* 0x000000060e0b7981 */ /* 0x002ee2000c1e1900 */
[----:B------:R-:W-:Y:S01]  /*0490*/  IMAD.WIDE R16, R3, 0x4, R14 ;  /* 0x0000000403107825 */ /* 0x000fe200078e020e */
[----:B------:R-:W-:-:S03]  /*04a0*/  IADD3 R10, PT, PT, R10, 0x8, RZ ;  /* 0x000000080a0a7810 */ /* 0x000fc60007ffe0ff */
[----:B---3--:R-:W-:-:S05]  /*04b0*/  FFMA R25, R20, R11, R23 ;  /* 0x0000000b14197223 */ /* 0x008fca0000000017 */
[----:B------:R2:W-:Y:S04]  /*04c0*/  STG.E desc[UR6][R4.64], R25 ;  /* 0x0000001904007986 */ /* 0x0005e8000c101906 */
[----:B------:R-:W3:Y:S04]  /*04d0*/  LDG.E R16, desc[UR6][R16.64] ;  /* 0x0000000610107981 */ /* 0x000ee8000c1e1900 */
[----:B------:R1:W3:Y:S01]  /*04e0*/  LDG.E R20, desc[UR6][R6.64+0xc] ;  /* 0x00000c0606147981 */ /* 0x0002e2000c1e1900 */
[----:B------:R-:W-:Y:S02]  /*04f0*/  ISETP.NE.AND P1, PT, R10, RZ, PT ;  /* 0x000000ff0a00720c */ /* 0x000fe40003f25270 */
[----:B------:R-:W-:-:S02]  /*0500*/  LEA R12, R3, R12, 0x3 ;  /* 0x0000000c030c7211 */ /* 0x000fc400078e18ff */
[----:B-1----:R-:W-:-:S04]  /*0510*/  IADD3 R6, P2, PT, R6, 0x20, RZ ;  /* 0x0000002006067810 */ /* 0x002fc80007f5e0ff */
[----:B------:R-:W-:Y:S01]  /*0520*/  IADD3.X R7, PT, PT, RZ, R7, RZ, P2, !PT ;  /* 0x00000007ff077210 */ /* 0x000fe200017fe4ff */
[----:B---3--:R-:W-:-:S05]  /*0530*/  FFMA R11, R20, R16, R25 ;  /* 0x00000010140b7223 */ /* 0x008fca0000000019 */
[----:B------:R2:W-:Y:S01]  /*0540*/  STG.E desc[UR6][R4.64], R11 ;  /* 0x0000000b04007986 */ /* 0x0005e2000c101906 */
[----:B------:R-:W-:Y:S05]  /*0550*/  @P1 BRA `(.L_x_1) ;  /* 0xfffffffc00441947 */ /* 0x000fea000383ffff */
.L_x_0:
[----:B------:R-:W-:Y:S05]  /*0560*/  @!P0 EXIT ;  /* 0x000000000000894d */ /* 0x000fea0003800000 */
[----:B------:R-:W-:Y:S02]  /*0570*/  ISETP.GE.U32.AND P1, PT, R13, 0x4, PT ;  /* 0x000000040d00780c */ /* 0x000fe40003f26070 */
[----:B------:R-:W-:-:S04]  /*0580*/  LOP3.LUT R16, R2, 0x3, RZ, 0xc0, !PT ;  /* 0x0000000302107812 */ /* 0x000fc800078ec0ff */
[----:B------:R-:W-:-:S07]  /*0590*/  ISETP.NE.AND P0, PT, R16, RZ, PT ;  /* 0x000000ff1000720c */ /* 0x000fce0003f05270 */
[----:B------:R-:W-:Y:S06]  /*05a0*/  @!P1 BRA `(.L_x_2) ;  /* 0x00000000007c9947 */ /* 0x000fec0003800000 */
[----:B------:R-:W1:Y:S01]  /*05b0*/  LDC.64 R14, c[0x0][0x380] ;  /* 0x0000e000ff0e7b82 */ /* 0x000e620000000a00 */
[----:B------:R-:W-:Y:S01]  /*05c0*/  IADD3 R7, PT, PT, R8, R9, RZ ;  /* 0x0000000908077210 */ /* 0x000fe20007ffe0ff */
[----:B------:R-:W-:Y:S01]  /*05d0*/  IMAD R17, R9, R3, R0 ;  /* 0x0000000309117224 */ /* 0x000fe200078e0200 */
[----:B------:R-:W3:Y:S05]  /*05e0*/  LDCU.64 UR4, c[0x0][0x380] ;  /* 0x00007000ff0477ac */ /* 0x000eea0008000a00 */
[----:B------:R-:W4:Y:S01]  /*05f0*/  LDC.64 R12, c[0x0][0x388] ;  /* 0x0000e200ff0c7b82 */ /* 0x000f220000000a00 */
[----:B-1----:R-:W-:-:S06]  /*0600*/  IMAD.WIDE.U32 R14, R7, 0x4, R14 ;  /* 0x00000004070e7825 */ /* 0x002fcc00078e000e */
[----:B------:R-:W5:Y:S01]  /*0610*/  LDG.E R14, desc[UR6][R14.64] ;  /* 0x000000060e0e7981 */ /* 0x000f62000c1e1900 */
[----:B----4-:R-:W-:-:S05]  /*0620*/  IMAD.WIDE R12, R17, 0x4, R12 ;  /* 0x00000004110c7825 */ /* 0x010fca00078e020c */
[----:B------:R-:W5:Y:S01]  /*0630*/  LDG.E R10, desc[UR6][R12.64] ;  /* 0x000000060c0a7981 */ /* 0x000f62000c1e1900 */
[----:B------:R-:W-:-:S04]  /*0640*/  IADD3 R7, P1, PT, R8, R9, RZ ;  /* 0x0000000908077210 */ /* 0x000fc80007f3e0ff */
[----:B------:R-:W-:Y:S02]  /*0650*/  IADD3.X R18, PT, PT, RZ, RZ, RZ, P1, !PT ;  /* 0x000000ffff127210 */ /* 0x000fe40000ffe4ff */
[----:B---3--:R-:W-:-:S04]  /*0660*/  LEA R6, P1, R7, UR4, 0x2 ;  /* 0x0000000407067c11 */ /* 0x008fc8000f8210ff */
[----:B------:R-:W-:Y:S01]  /*0670*/  LEA.HI.X R7, R7, UR5, R18, 0x2, P1 ;  /* 0x0000000507077c11 */ /* 0x000fe200088f1412 */
[----:B-----5:R-:W-:Y:S01]  /*0680*/  FFMA R17, R14, R10, R11 ;  /* 0x0000000a0e117223 */ /* 0x020fe2000000000b */
[----:B--2---:R-:W-:-:S04]  /*0690*/  IMAD.WIDE R10, R3, 0x4, R12 ;  /* 0x00000004030a7825 */ /* 0x004fc800078e020c */
[----:B------:R1:W-:Y:S04]  /*06a0*/  STG.E desc[UR6][R4.64], R17 ;  /* 0x0000001104007986 */ /* 0x0003e8000c101906 */
[----:B------:R-:W2:Y:S04]  /*06b0*/  LDG.E R18, desc[UR6][R10.64] ;  /* 0x000000060a127981 */ /* 0x000ea8000c1e1900 */
[----:B------:R-:W2:Y:S01]  /*06c0*/  LDG.E R14, desc[UR6][R6.64+0x4] ;  /* 0x00000406060e7981 */ /* 0x000ea2000c1e1900 */
[----:B------:R-:W-:-:S04]  /*06d0*/  IMAD.WIDE R12, R3, 0x4, R10 ;  /* 0x00000004030c7825 */ /* 0x000fc800078e020a */
[----:B--2---:R-:W-:-:S05]  /*06e0*/  FFMA R19, R14, R18, R17 ;  /* 0x000000120e137223 */ /* 0x004fca0000000011 */
[----:B------:R1:W-:Y:S04]  /*06f0*/  STG.E desc[UR6][R4.64], R19 ;  /* 0x0000001304007986 */ /* 0x0003e8000c101906 */
[----:B------:R-:W2:Y:S04]  /*0700*/  LDG.E R14, desc[UR6][R6.64+0x8] ;  /* 0x00000806060e7981 */ /* 0x000ea8000c1e1900 */
[----:B------:R-:W2:Y:S02]  /*0710*/  LDG.E R15, desc[UR6][R12.64] ;  /* 0x000000060c0f7981 */ /* 0x000ea4000c1e1900 */
[----:B--2---:R-:W-:Y:S01]  /*0720*/  FFMA R21, R14, R15, R19 ;  /* 0x0000000f0e157223 */ /* 0x004fe20000000013 */
[----:B------:R-:W-:-:S04]  /*0730*/  IMAD.WIDE R14, R3, 0x4, R12 ;  /* 0x00000004030e7825 */ /* 0x000fc800078e020c */
[----:B------:R1:W-:Y:S04]  /*0740*/  STG.E desc[UR6][R4.64], R21 ;  /* 0x0000001504007986 */ /* 0x0003e8000c101906 */
[----:B------:R-:W2:Y:S04]  /*0750*/  LDG.E R18, desc[UR6][R6.64+0xc] ;  /* 0x00000c0606127981 */ /* 0x000ea8000c1e1900 */
[----:B------:R-:W2:Y:S01]  /*0760*/  LDG.E R14, desc[UR6][R14.64] ;  /* 0x000000060e0e7981 */ /* 0x000ea2000c1e1900 */
[----:B------:R-:W-:Y:S01]  /*0770*/  IADD3 R9, PT, PT, R9, 0x4, RZ ;  /* 0x0000000409097810 */ /* 0x000fe20007ffe0ff */
[----:B--2---:R-:W-:-:S05]  /*0780*/  FFMA R11, R18, R14, R21 ;  /* 0x0000000e120b7223 */ /* 0x004fca0000000015 */
[----:B------:R1:W-:Y:S02]  /*0790*/  STG.E desc[UR6][R4.64], R11 ;  /* 0x0000000b04007986 */ /* 0x0003e4000c101906 */
.L_x_2:
[----:B------:R-:W-:Y:S05]  /*07a0*/  @!P0 EXIT ;  /* 0x000000000000894d */ /* 0x000fea0003800000 */
[----:B------:R-:W-:Y:S02]  /*07b0*/  ISETP.NE.AND P1, PT, R16, 0x1, PT ;  /* 0x000000011000780c */ /* 0x000fe40003f25270 */
[----:B------:R-:W-:-:S04]  /*07c0*/  LOP3.LUT R2, R2, 0x1, RZ, 0xc0, !PT ;  /* 0x0000000102027812 */ /* 0x000fc800078ec0ff */
[----:B------:R-:W-:-:S07]  /*07d0*/  ISETP.NE.U32.AND P0, PT, R2, 0x1, PT ;  /* 0x000000010200780c */ /* 0x000fce0003f05070 */
[----:B------:R-:W-:Y:S06]  /*07e0*/  @!P1 BRA `(.L_x_3) ;  /* 0x0000000000549947 */ /* 0x000fec0003800000 */
[----:B------:R-:W3:Y:S01]  /*07f0*/  LDC.64 R6, c[0x0][0x380] ;  /* 0x0000e000ff067b82 */ /* 0x000ee20000000a00 */
[----:B------:R-:W-:Y:S01]  /*0800*/  IADD3 R13, PT, PT, R8, R9, RZ ;  /* 0x00000009080d7210 */ /* 0x000fe20007ffe0ff */
[----:B-1----:R-:W-:Y:S01]  /*0810*/  IMAD R17, R9, R3, R0 ;  /* 0x0000000309117224 */ /* 0x002fe200078e0200 */
[----:B------:R-:W1:Y:S05]  /*0820*/  LDCU.64 UR4, c[0x0][0x380] ;  /* 0x00007000ff0477ac */ /* 0x000e6a0008000a00 */
[----:B------:R-:W4:Y:S01]  /*0830*/  LDC.64 R14, c[0x0][0x388] ;  /* 0x0000e200ff0e7b82 */ /* 0x000f220000000a00 */
[----:B---3--:R-:W-:-:S06]  /*0840*/  IMAD.WIDE.U32 R12, R13, 0x4, R6 ;  /* 0x000000040d0c7825 */ /* 0x008fcc00078e0006 */
[----:B------:R-:W3:Y:S01]  /*0850*/  LDG.E R12, desc[UR6][R12.64] ;  /* 0x000000060c0c7981 */ /* 0x000ee2000c1e1900 */
[----:B----4-:R-:W-:-:S05]  /*0860*/  IMAD.WIDE R14, R17, 0x4, R14 ;  /* 0x00000004110e7825 */ /* 0x010fca00078e020e */
[----:B------:R-:W3:Y:S01]  /*0870*/  LDG.E R2, desc[UR6][R14.64] ;  /* 0x000000060e027981 */ /* 0x000ee2000c1e1900 */
[----:B------:R-:W-:-:S04]  /*0880*/  IADD3 R7, P1, PT, R8, R9, RZ ;  /* 0x0000000908077210 */ /* 0x000fc80007f3e0ff */
[----:B------:R-:W-:Y:S02]  /*0890*/  IADD3.X R10, PT, PT, RZ, RZ, RZ, P1, !PT ;  /* 0x000000ffff0a7210 */ /* 0x000fe40000ffe4ff */
[----:B-1----:R-:W-:Y:S01]  /*08a0*/  LEA R6, P1, R7, UR4, 0x2 ;  /* 0x0000000407067c11 */ /* 0x002fe2000f8210ff */
[----:B------:R-:W-:-:S03]  /*08b0*/  IMAD.WIDE R16, R3, 0x4, R14 ;  /* 0x0000000403107825 */ /* 0x000fc600078e020e */
[----:B------:R-:W-:Y:S01]  /*08c0*/  LEA.HI.X R7, R7, UR5, R10, 0x2, P1 ;  /* 0x0000000507077c11 */ /* 0x000fe200088f140a */
[----:B---3--:R-:W-:-:S05]  /*08d0*/  FFMA R19, R12, R2, R11 ;  /* 0x000000020c137223 */ /* 0x008fca000000000b */
[----:B------:R3:W-:Y:S04]  /*08e0*/  STG.E desc[UR6][R4.64], R19 ;  /* 0x0000001304007986 */ /* 0x0007e8000c101906 */
[----:B------:R-:W2:Y:S04]  /*08f0*/  LDG.E R16, desc[UR6][R16.64] ;  /* 0x0000000610107981 */ /* 0x000ea8000c1e1900 */
[----:B------:R-:W2:Y:S01]  /*0900*/  LDG.E R6, desc[UR6][R6.64+0x4] ;  /* 0x0000040606067981 */ /* 0x000ea2000c1e1900 */
[----:B------:R-:W-:Y:S01]  /*0910*/  IADD3 R9, PT, PT, R9, 0x2, RZ ;  /* 0x0000000209097810 */ /* 0x000fe20007ffe0ff */
[----:B--2---:R-:W-:-:S05]  /*0920*/  FFMA R11, R6, R16, R19 ;  /* 0x00000010060b7223 */ /* 0x004fca0000000013 */
[----:B------:R3:W-:Y:S02]  /*0930*/  STG.E desc[UR6][R4.64], R11 ;  /* 0x0000000b04007986 */ /* 0x0007e4000c101906 */
.L_x_3:
[----:B------:R-:W-:Y:S05]  /*0940*/  @P0 EXIT ;  /* 0x000000000000094d */ /* 0x000fea0003800000 */
[----:B------:R-:W4:Y:S01]  /*0950*/  LDC.64 R6, c[0x0][0x380] ;  /* 0x0000e000ff067b82 */ /* 0x000f220000000a00 */
[----:B------:R-:W-:Y:S01]  /*0960*/  IADD3 R15, PT, PT, R8, R9, RZ ;  /* 0x00000009080f7210 */ /* 0x000fe20007ffe0ff */
[----:B------:R-:W-:-:S06]  /*0970*/  IMAD R9, R9, R3, R0 ;  /* 0x0000000309097224 */ /* 0x000fcc00078e0200 */
[----:B------:R-:W5:Y:S01]  /*0980*/  LDC.64 R12, c[0x0][0x388] ;  /* 0x0000e200ff0c7b82 */ /* 0x000f620000000a00 */
[----:B----4-:R-:W-:-:S06]  /*0990*/  IMAD.WIDE.U32 R2, R15, 0x4, R6 ;  /* 0x000000040f027825 */ /* 0x010fcc00078e0006 */
[----:B------:R-:W1:Y:S01]  /*09a0*/  LDG.E R2, desc[UR6][R2.64] ;  /* 0x0000000602027981 */ /* 0x000e62000c1e1900 */
[----:B-----5:R-:W-:-:S06]  /*09b0*/  IMAD.WIDE R6, R9, 0x4, R12 ;  /* 0x0000000409067825 */ /* 0x020fcc00078e020c */
[----:B------:R-:W1:Y:S02]  /*09c0*/  LDG.E R6, desc[UR6][R6.64] ;  /* 0x0000000606067981 */ /* 0x000e64000c1e1900 */
[----:B-123--:R-:W-:-:S05]  /*09d0*/  FFMA R11, R2, R6, R11 ;  /* 0x00000006020b7223 */ /* 0x00efca000000000b */
[----:B------:R-:W-:Y:S01]  /*09e0*/  STG.E desc[UR6][R4.64], R11 ;  /* 0x0000000b04007986 */ /* 0x000fe2000c101906 */
[----:B------:R-:W-:Y:S05]  /*09f0*/  EXIT ;  /* 0x000000000000794d */ /* 0x000fea0003800000 */
.L_x_4:
[----:B------:R-:W-:-:S00]  /*0a00*/  BRA `(.L_x_4) ;  /* 0xfffffffc00fc7947 */ /* 0x000fc0000383ffff */
[----:B------:R-:W-:-:S00]  /*0a10*/  NOP ;  /* 0x0000000000007918 */ /* 0x000fc00000000000 */
        /* <DEDUP_REMOVED lines=14> */
.L_x_5:


//--------------------- .nv.shared.reserved.0     --------------------------
	.section	.nv.shared.reserved.0,"aw",@nobits
	.weak		__nv_reservedSMEM_offset_0_alias
	.size		__nv_reservedSMEM_offset_0_alias, 0, 64
	.other		__nv_reservedSMEM_offset_0_alias,@"STO_CUDA_RESERVED_SHARED STV_DEFAULT"
__nv_reservedSMEM_offset_0_alias:
	.zero		0
	.zero		64


//--------------------- .nv.constant0._Z10matmult_v1PfS_S_iii --------------------------
	.section	.nv.constant0._Z10matmult_v1PfS_S_iii,"a",@progbits
	.sectionflags	@""
	.align	4
.nv.constant0._Z10matmult_v1PfS_S_iii:
	.zero		932


//--------------------- SYMBOLS --------------------------

	.type		.nv.reservedSmem.offset0,@object
	.size		.nv.reservedSmem.offset0,0x4
